//
// Generated by NVIDIA NVVM Compiler
//
// Compiler Build ID: CL-36424714
// Cuda compilation tools, release 13.0, V13.0.88
// Based on NVVM 20.0.0
//

.version 9.0
.target sm_100
.address_size 64

	// .globl	_Z17kernel_operationsPcii
.global .align 4 .u32 lock_var;
.global .align 4 .b8 global_hist[104];

.visible .entry _Z17kernel_operationsPcii(
	.param .u64 .ptr .align 1 _Z17kernel_operationsPcii_param_0,
	.param .u32 _Z17kernel_operationsPcii_param_1,
	.param .u32 _Z17kernel_operationsPcii_param_2
)
{
	.local .align 8 .b8 	__local_depot0[104];
	.reg .b64 	%SP;
	.reg .b64 	%SPL;
	.reg .pred 	%p<44>;
	.reg .b16 	%rs<26>;
	.reg .b32 	%r<158>;
	.reg .b64 	%rd<35>;

	mov.u64 	%SPL, __local_depot0;
	ld.param.u64 	%rd3, [_Z17kernel_operationsPcii_param_0];
	ld.param.u32 	%r42, [_Z17kernel_operationsPcii_param_1];
	ld.param.u32 	%r43, [_Z17kernel_operationsPcii_param_2];
	cvta.to.global.u64 	%rd1, %rd3;
	add.u64 	%rd2, %SPL, 0;
	mov.u32 	%r44, %tid.x;
	setp.ne.s32 	%p1, %r44, 0;
	@%p1 bra 	$L__BB0_66;
	mov.b32 	%r45, 0;
	st.local.v2.u32 	[%rd2], {%r45, %r45};
	st.local.v2.u32 	[%rd2+8], {%r45, %r45};
	st.local.v2.u32 	[%rd2+16], {%r45, %r45};
	st.local.v2.u32 	[%rd2+24], {%r45, %r45};
	st.local.v2.u32 	[%rd2+32], {%r45, %r45};
	st.local.v2.u32 	[%rd2+40], {%r45, %r45};
	st.local.v2.u32 	[%rd2+48], {%r45, %r45};
	st.local.v2.u32 	[%rd2+56], {%r45, %r45};
	st.local.v2.u32 	[%rd2+64], {%r45, %r45};
	st.local.v2.u32 	[%rd2+72], {%r45, %r45};
	st.local.v2.u32 	[%rd2+80], {%r45, %r45};
	st.local.v2.u32 	[%rd2+88], {%r45, %r45};
	st.local.v2.u32 	[%rd2+96], {%r45, %r45};
	mov.u32 	%r46, %ctaid.x;
	mul.lo.s32 	%r47, %r43, %r46;
	rem.u32 	%r1, %r47, %r42;
	setp.lt.s32 	%p2, %r43, 1;
	@%p2 bra 	$L__BB0_13;
	and.b32  	%r2, %r43, 3;
	setp.lt.u32 	%p3, %r43, 4;
	mov.b32 	%r153, 0;
	@%p3 bra 	$L__BB0_6;
	and.b32  	%r153, %r43, 2147483644;
	neg.s32 	%r156, %r153;
	mov.b32 	%r157, 0;
$L__BB0_4:
	add.s32 	%r13, %r157, %r1;
	rem.s32 	%r50, %r13, %r42;
	cvt.s64.s32 	%rd5, %r50;
	add.s64 	%rd6, %rd1, %rd5;
	ld.global.u8 	%rs2, [%rd6];
	add.s16 	%rs6, %rs2, -65;
	and.b16  	%rs7, %rs6, 255;
	setp.gt.u16 	%p4, %rs7, 25;
	@%p4 bra 	$L__BB0_67;
	cvt.u32.u16 	%r55, %rs2;
	and.b32  	%r56, %r55, 255;
	mul.wide.u32 	%rd9, %r56, 4;
	add.s64 	%rd10, %rd2, %rd9;
	ld.local.u32 	%r57, [%rd10+-260];
	add.s32 	%r58, %r57, 1;
	st.local.u32 	[%rd10+-260], %r58;
	bra.uni 	$L__BB0_69;
$L__BB0_6:
	setp.eq.s32 	%p13, %r2, 0;
	@%p13 bra 	$L__BB0_13;
	neg.s32 	%r154, %r2;
$L__BB0_8:
	.pragma "nounroll";
	add.s32 	%r89, %r153, %r1;
	rem.s32 	%r90, %r89, %r42;
	cvt.s64.s32 	%rd29, %r90;
	add.s64 	%rd30, %rd1, %rd29;
	ld.global.u8 	%rs1, [%rd30];
	add.s16 	%rs22, %rs1, -65;
	and.b16  	%rs23, %rs22, 255;
	setp.lt.u16 	%p14, %rs23, 26;
	@%p14 bra 	$L__BB0_11;
	add.s16 	%rs24, %rs1, -97;
	and.b16  	%rs25, %rs24, 255;
	setp.gt.u16 	%p15, %rs25, 25;
	@%p15 bra 	$L__BB0_12;
	cvt.u32.u16 	%r91, %rs1;
	and.b32  	%r92, %r91, 255;
	mul.wide.u32 	%rd31, %r92, 4;
	add.s64 	%rd32, %rd2, %rd31;
	ld.local.u32 	%r93, [%rd32+-388];
	add.s32 	%r94, %r93, 1;
	st.local.u32 	[%rd32+-388], %r94;
	bra.uni 	$L__BB0_12;
$L__BB0_11:
	cvt.u32.u16 	%r95, %rs1;
	and.b32  	%r96, %r95, 255;
	mul.wide.u32 	%rd33, %r96, 4;
	add.s64 	%rd34, %rd2, %rd33;
	ld.local.u32 	%r97, [%rd34+-260];
	add.s32 	%r98, %r97, 1;
	st.local.u32 	[%rd34+-260], %r98;
$L__BB0_12:
	add.s32 	%r153, %r153, 1;
	add.s32 	%r154, %r154, 1;
	setp.ne.s32 	%p16, %r154, 0;
	@%p16 bra 	$L__BB0_8;
$L__BB0_13:
	atom.relaxed.global.cas.b32 	%r99, [lock_var], 0, 1;
	setp.ne.s32 	%p17, %r99, 0;
	@%p17 bra 	$L__BB0_13;
	ld.local.u32 	%r16, [%rd2];
	setp.lt.s32 	%p18, %r16, 1;
	@%p18 bra 	$L__BB0_16;
	ld.global.u32 	%r100, [global_hist];
	add.s32 	%r101, %r100, %r16;
	st.global.u32 	[global_hist], %r101;
$L__BB0_16:
	ld.local.u32 	%r17, [%rd2+4];
	setp.lt.s32 	%p19, %r17, 1;
	@%p19 bra 	$L__BB0_18;
	ld.global.u32 	%r102, [global_hist+4];
	add.s32 	%r103, %r102, %r17;
	st.global.u32 	[global_hist+4], %r103;
$L__BB0_18:
	ld.local.u32 	%r18, [%rd2+8];
	setp.lt.s32 	%p20, %r18, 1;
	@%p20 bra 	$L__BB0_20;
	ld.global.u32 	%r104, [global_hist+8];
	add.s32 	%r105, %r104, %r18;
	st.global.u32 	[global_hist+8], %r105;
$L__BB0_20:
	ld.local.u32 	%r19, [%rd2+12];
	setp.lt.s32 	%p21, %r19, 1;
	@%p21 bra 	$L__BB0_22;
	ld.global.u32 	%r106, [global_hist+12];
	add.s32 	%r107, %r106, %r19;
	st.global.u32 	[global_hist+12], %r107;
$L__BB0_22:
	ld.local.u32 	%r20, [%rd2+16];
	setp.lt.s32 	%p22, %r20, 1;
	@%p22 bra 	$L__BB0_24;
	ld.global.u32 	%r108, [global_hist+16];
	add.s32 	%r109, %r108, %r20;
	st.global.u32 	[global_hist+16], %r109;
$L__BB0_24:
	ld.local.u32 	%r21, [%rd2+20];
	setp.lt.s32 	%p23, %r21, 1;
	@%p23 bra 	$L__BB0_26;
	ld.global.u32 	%r110, [global_hist+20];
	add.s32 	%r111, %r110, %r21;
	st.global.u32 	[global_hist+20], %r111;
$L__BB0_26:
	ld.local.u32 	%r22, [%rd2+24];
	setp.lt.s32 	%p24, %r22, 1;
	@%p24 bra 	$L__BB0_28;
	ld.global.u32 	%r112, [global_hist+24];
	add.s32 	%r113, %r112, %r22;
	st.global.u32 	[global_hist+24], %r113;
$L__BB0_28:
	ld.local.u32 	%r23, [%rd2+28];
	setp.lt.s32 	%p25, %r23, 1;
	@%p25 bra 	$L__BB0_30;
	ld.global.u32 	%r114, [global_hist+28];
	add.s32 	%r115, %r114, %r23;
	st.global.u32 	[global_hist+28], %r115;
$L__BB0_30:
	ld.local.u32 	%r24, [%rd2+32];
	setp.lt.s32 	%p26, %r24, 1;
	@%p26 bra 	$L__BB0_32;
	ld.global.u32 	%r116, [global_hist+32];
	add.s32 	%r117, %r116, %r24;
	st.global.u32 	[global_hist+32], %r117;
$L__BB0_32:
	ld.local.u32 	%r25, [%rd2+36];
	setp.lt.s32 	%p27, %r25, 1;
	@%p27 bra 	$L__BB0_34;
	ld.global.u32 	%r118, [global_hist+36];
	add.s32 	%r119, %r118, %r25;
	st.global.u32 	[global_hist+36], %r119;
$L__BB0_34:
	ld.local.u32 	%r26, [%rd2+40];
	setp.lt.s32 	%p28, %r26, 1;
	@%p28 bra 	$L__BB0_36;
	ld.global.u32 	%r120, [global_hist+40];
	add.s32 	%r121, %r120, %r26;
	st.global.u32 	[global_hist+40], %r121;
$L__BB0_36:
	ld.local.u32 	%r27, [%rd2+44];
	setp.lt.s32 	%p29, %r27, 1;
	@%p29 bra 	$L__BB0_38;
	ld.global.u32 	%r122, [global_hist+44];
	add.s32 	%r123, %r122, %r27;
	st.global.u32 	[global_hist+44], %r123;
$L__BB0_38:
	ld.local.u32 	%r28, [%rd2+48];
	setp.lt.s32 	%p30, %r28, 1;
	@%p30 bra 	$L__BB0_40;
	ld.global.u32 	%r124, [global_hist+48];
	add.s32 	%r125, %r124, %r28;
	st.global.u32 	[global_hist+48], %r125;
$L__BB0_40:
	ld.local.u32 	%r29, [%rd2+52];
	setp.lt.s32 	%p31, %r29, 1;
	@%p31 bra 	$L__BB0_42;
	ld.global.u32 	%r126, [global_hist+52];
	add.s32 	%r127, %r126, %r29;
	st.global.u32 	[global_hist+52], %r127;
$L__BB0_42:
	ld.local.u32 	%r30, [%rd2+56];
	setp.lt.s32 	%p32, %r30, 1;
	@%p32 bra 	$L__BB0_44;
	ld.global.u32 	%r128, [global_hist+56];
	add.s32 	%r129, %r128, %r30;
	st.global.u32 	[global_hist+56], %r129;
$L__BB0_44:
	ld.local.u32 	%r31, [%rd2+60];
	setp.lt.s32 	%p33, %r31, 1;
	@%p33 bra 	$L__BB0_46;
	ld.global.u32 	%r130, [global_hist+60];
	add.s32 	%r131, %r130, %r31;
	st.global.u32 	[global_hist+60], %r131;
$L__BB0_46:
	ld.local.u32 	%r32, [%rd2+64];
	setp.lt.s32 	%p34, %r32, 1;
	@%p34 bra 	$L__BB0_48;
	ld.global.u32 	%r132, [global_hist+64];
	add.s32 	%r133, %r132, %r32;
	st.global.u32 	[global_hist+64], %r133;
$L__BB0_48:
	ld.local.u32 	%r33, [%rd2+68];
	setp.lt.s32 	%p35, %r33, 1;
	@%p35 bra 	$L__BB0_50;
	ld.global.u32 	%r134, [global_hist+68];
	add.s32 	%r135, %r134, %r33;
	st.global.u32 	[global_hist+68], %r135;
$L__BB0_50:
	ld.local.u32 	%r34, [%rd2+72];
	setp.lt.s32 	%p36, %r34, 1;
	@%p36 bra 	$L__BB0_52;
	ld.global.u32 	%r136, [global_hist+72];
	add.s32 	%r137, %r136, %r34;
	st.global.u32 	[global_hist+72], %r137;
$L__BB0_52:
	ld.local.u32 	%r35, [%rd2+76];
	setp.lt.s32 	%p37, %r35, 1;
	@%p37 bra 	$L__BB0_54;
	ld.global.u32 	%r138, [global_hist+76];
	add.s32 	%r139, %r138, %r35;
	st.global.u32 	[global_hist+76], %r139;
$L__BB0_54:
	ld.local.u32 	%r36, [%rd2+80];
	setp.lt.s32 	%p38, %r36, 1;
	@%p38 bra 	$L__BB0_56;
	ld.global.u32 	%r140, [global_hist+80];
	add.s32 	%r141, %r140, %r36;
	st.global.u32 	[global_hist+80], %r141;
$L__BB0_56:
	ld.local.u32 	%r37, [%rd2+84];
	setp.lt.s32 	%p39, %r37, 1;
	@%p39 bra 	$L__BB0_58;
	ld.global.u32 	%r142, [global_hist+84];
	add.s32 	%r143, %r142, %r37;
	st.global.u32 	[global_hist+84], %r143;
$L__BB0_58:
	ld.local.u32 	%r38, [%rd2+88];
	setp.lt.s32 	%p40, %r38, 1;
	@%p40 bra 	$L__BB0_60;
	ld.global.u32 	%r144, [global_hist+88];
	add.s32 	%r145, %r144, %r38;
	st.global.u32 	[global_hist+88], %r145;
$L__BB0_60:
	ld.local.u32 	%r39, [%rd2+92];
	setp.lt.s32 	%p41, %r39, 1;
	@%p41 bra 	$L__BB0_62;
	ld.global.u32 	%r146, [global_hist+92];
	add.s32 	%r147, %r146, %r39;
	st.global.u32 	[global_hist+92], %r147;
$L__BB0_62:
	ld.local.u32 	%r40, [%rd2+96];
	setp.lt.s32 	%p42, %r40, 1;
	@%p42 bra 	$L__BB0_64;
	ld.global.u32 	%r148, [global_hist+96];
	add.s32 	%r149, %r148, %r40;
	st.global.u32 	[global_hist+96], %r149;
$L__BB0_64:
	ld.local.u32 	%r41, [%rd2+100];
	setp.lt.s32 	%p43, %r41, 1;
	@%p43 bra 	$L__BB0_66;
	ld.global.u32 	%r150, [global_hist+100];
	add.s32 	%r151, %r150, %r41;
	st.global.u32 	[global_hist+100], %r151;
$L__BB0_66:
	membar.gl;
	atom.global.exch.b32 	%r152, [lock_var], 0;
	ret;
$L__BB0_67:
	add.s16 	%rs8, %rs2, -97;
	and.b16  	%rs9, %rs8, 255;
	setp.gt.u16 	%p5, %rs9, 25;
	@%p5 bra 	$L__BB0_69;
	cvt.u32.u16 	%r51, %rs2;
	and.b32  	%r52, %r51, 255;
	mul.wide.u32 	%rd7, %r52, 4;
	add.s64 	%rd8, %rd2, %rd7;
	ld.local.u32 	%r53, [%rd8+-388];
	add.s32 	%r54, %r53, 1;
	st.local.u32 	[%rd8+-388], %r54;
$L__BB0_69:
	add.s32 	%r59, %r13, 1;
	rem.s32 	%r60, %r59, %r42;
	cvt.s64.s32 	%rd11, %r60;
	add.s64 	%rd12, %rd1, %rd11;
	ld.global.u8 	%rs3, [%rd12];
	add.s16 	%rs10, %rs3, -65;
	and.b16  	%rs11, %rs10, 255;
	setp.lt.u16 	%p6, %rs11, 26;
	@%p6 bra 	$L__BB0_72;
	add.s16 	%rs12, %rs3, -97;
	and.b16  	%rs13, %rs12, 255;
	setp.gt.u16 	%p7, %rs13, 25;
	@%p7 bra 	$L__BB0_73;
	cvt.u32.u16 	%r61, %rs3;
	and.b32  	%r62, %r61, 255;
	mul.wide.u32 	%rd13, %r62, 4;
	add.s64 	%rd14, %rd2, %rd13;
	ld.local.u32 	%r63, [%rd14+-388];
	add.s32 	%r64, %r63, 1;
	st.local.u32 	[%rd14+-388], %r64;
	bra.uni 	$L__BB0_73;
$L__BB0_72:
	cvt.u32.u16 	%r65, %rs3;
	and.b32  	%r66, %r65, 255;
	mul.wide.u32 	%rd15, %r66, 4;
	add.s64 	%rd16, %rd2, %rd15;
	ld.local.u32 	%r67, [%rd16+-260];
	add.s32 	%r68, %r67, 1;
	st.local.u32 	[%rd16+-260], %r68;
$L__BB0_73:
	add.s32 	%r69, %r13, 2;
	rem.s32 	%r70, %r69, %r42;
	cvt.s64.s32 	%rd17, %r70;
	add.s64 	%rd18, %rd1, %rd17;
	ld.global.u8 	%rs4, [%rd18];
	add.s16 	%rs14, %rs4, -65;
	and.b16  	%rs15, %rs14, 255;
	setp.lt.u16 	%p8, %rs15, 26;
	@%p8 bra 	$L__BB0_76;
	add.s16 	%rs16, %rs4, -97;
	and.b16  	%rs17, %rs16, 255;
	setp.gt.u16 	%p9, %rs17, 25;
	@%p9 bra 	$L__BB0_77;
	cvt.u32.u16 	%r71, %rs4;
	and.b32  	%r72, %r71, 255;
	mul.wide.u32 	%rd19, %r72, 4;
	add.s64 	%rd20, %rd2, %rd19;
	ld.local.u32 	%r73, [%rd20+-388];
	add.s32 	%r74, %r73, 1;
	st.local.u32 	[%rd20+-388], %r74;
	bra.uni 	$L__BB0_77;
$L__BB0_76:
	cvt.u32.u16 	%r75, %rs4;
	and.b32  	%r76, %r75, 255;
	mul.wide.u32 	%rd21, %r76, 4;
	add.s64 	%rd22, %rd2, %rd21;
	ld.local.u32 	%r77, [%rd22+-260];
	add.s32 	%r78, %r77, 1;
	st.local.u32 	[%rd22+-260], %r78;
$L__BB0_77:
	add.s32 	%r79, %r13, 3;
	rem.s32 	%r80, %r79, %r42;
	cvt.s64.s32 	%rd23, %r80;
	add.s64 	%rd24, %rd1, %rd23;
	ld.global.u8 	%rs5, [%rd24];
	add.s16 	%rs18, %rs5, -65;
	and.b16  	%rs19, %rs18, 255;
	setp.lt.u16 	%p10, %rs19, 26;
	@%p10 bra 	$L__BB0_80;
	add.s16 	%rs20, %rs5, -97;
	and.b16  	%rs21, %rs20, 255;
	setp.gt.u16 	%p11, %rs21, 25;
	@%p11 bra 	$L__BB0_81;
	cvt.u32.u16 	%r81, %rs5;
	and.b32  	%r82, %r81, 255;
	mul.wide.u32 	%rd25, %r82, 4;
	add.s64 	%rd26, %rd2, %rd25;
	ld.local.u32 	%r83, [%rd26+-388];
	add.s32 	%r84, %r83, 1;
	st.local.u32 	[%rd26+-388], %r84;
	bra.uni 	$L__BB0_81;
$L__BB0_80:
	cvt.u32.u16 	%r85, %rs5;
	and.b32  	%r86, %r85, 255;
	mul.wide.u32 	%rd27, %r86, 4;
	add.s64 	%rd28, %rd2, %rd27;
	ld.local.u32 	%r87, [%rd28+-260];
	add.s32 	%r88, %r87, 1;
	st.local.u32 	[%rd28+-260], %r88;
$L__BB0_81:
	add.s32 	%r157, %r157, 4;
	add.s32 	%r156, %r156, 4;
	setp.eq.s32 	%p12, %r156, 0;
	@%p12 bra 	$L__BB0_6;
	bra.uni 	$L__BB0_4;

}


// ===== COMPILED SASS (sm_100) =====

	.target	sm_100

	.elftype	@"ET_EXEC"


//--------------------- .note.nv.tkinfo           --------------------------
	.section	.note.nv.tkinfo,"",@"SHT_NOTE"
	.sectionflags	@"SHF_NOTE_NV_TKINFO"
	.tkinfo
        /*0018*/ 	.word	0x00000002
        /*0030*/ 	.string	""
        /*0030*/ 	.string	"ptxas"
        /*0030*/ 	.string	"Cuda compilation tools, release 13.0, V13.0.88"
        /*0030*/ 	.string	"Build cuda_13.0.r13.0/compiler.36424714_0"
        /*0030*/ 	.string	"-arch sm_100 -m 64 "



//--------------------- .note.nv.cuinfo           --------------------------
	.section	.note.nv.cuinfo,"",@"SHT_NOTE"
	.sectionflags	@"SHF_NOTE_NV_CUINFO"
        /*0018*/ 	.short	0x0002
        /*001a*/ 	.short	0x0064
        /*001c*/ 	.short	0x0082
	.zero		2


//--------------------- .nv.info                  --------------------------
	.section	.nv.info,"",@"SHT_CUDA_INFO"
	.align	4


	//----- nvinfo : EIATTR_REGCOUNT
	.align		4
        /*0000*/ 	.byte	0x04, 0x2f
        /*0002*/ 	.short	(.L_3 - .L_2)
	.align		4
.L_2:
        /*0004*/ 	.word	index@(_Z17kernel_operationsPcii)
        /*0008*/ 	.word	0x00000011


	//----- nvinfo : EIATTR_FRAME_SIZE
	.align		4
.L_3:
        /*000c*/ 	.byte	0x04, 0x11
        /*000e*/ 	.short	(.L_5 - .L_4)
	.align		4
.L_4:
        /*0010*/ 	.word	index@(_Z17kernel_operationsPcii)
        /*0014*/ 	.word	0x00000068


	//----- nvinfo : EIATTR_MIN_STACK_SIZE
	.align		4
.L_5:
        /*0018*/ 	.byte	0x04, 0x12
        /*001a*/ 	.short	(.L_7 - .L_6)
	.align		4
.L_6:
        /*001c*/ 	.word	index@(_Z17kernel_operationsPcii)
        /*0020*/ 	.word	0x00000068
.L_7:


//--------------------- .nv.compat                --------------------------
	.section	.nv.compat,"",@"SHT_CUDA_COMPAT_INFO"
	.align	4
        /*0000*/ 	.byte	0x02, 0x09, 0x00, 0x00, 0x02, 0x02, 0x01, 0x00, 0x02, 0x05, 0x05, 0x00, 0x03, 0x07, 0x01, 0x01
        /*0010*/ 	.byte	0x02, 0x03, 0x00, 0x00, 0x02, 0x06, 0x01, 0x00, 0x04, 0x0b, 0x08, 0x00, 0x09, 0x00, 0x00, 0x00
        /*0020*/ 	.byte	0x00, 0x00, 0x00, 0x00


//--------------------- .nv.info._Z17kernel_operationsPcii --------------------------
	.section	.nv.info._Z17kernel_operationsPcii,"",@"SHT_CUDA_INFO"
	.sectionflags	@""
	.align	4


	//----- nvinfo : EIATTR_CUDA_API_VERSION
	.align		4
        /*0000*/ 	.byte	0x04, 0x37
        /*0002*/ 	.short	(.L_9 - .L_8)
.L_8:
        /*0004*/ 	.word	0x00000082


	//----- nvinfo : EIATTR_KPARAM_INFO
	.align		4
.L_9:
        /*0008*/ 	.byte	0x04, 0x17
        /*000a*/ 	.short	(.L_11 - .L_10)
.L_10:
        /*000c*/ 	.word	0x00000000
        /*0010*/ 	.short	0x0002
        /*0012*/ 	.short	0x000c
        /*0014*/ 	.byte	0x00, 0xf0, 0x11, 0x00


	//----- nvinfo : EIATTR_KPARAM_INFO
	.align		4
.L_11:
        /*0018*/ 	.byte	0x04, 0x17
        /*001a*/ 	.short	(.L_13 - .L_12)
.L_12:
        /*001c*/ 	.word	0x00000000
        /*0020*/ 	.short	0x0001
        /*0022*/ 	.short	0x0008
        /*0024*/ 	.byte	0x00, 0xf0, 0x11, 0x00


	//----- nvinfo : EIATTR_KPARAM_INFO
	.align		4
.L_13:
        /*0028*/ 	.byte	0x04, 0x17
        /*002a*/ 	.short	(.L_15 - .L_14)
.L_14:
        /*002c*/ 	.word	0x00000000
        /*0030*/ 	.short	0x0000
        /*0032*/ 	.short	0x0000
        /*0034*/ 	.byte	0x00, 0xf5, 0x21, 0x00


	//----- nvinfo : EIATTR_SPARSE_MMA_MASK
	.align		4
.L_15:
        /*0038*/ 	.byte	0x03, 0x50
        /*003a*/ 	.short	0x0000


	//----- nvinfo : EIATTR_MAXREG_COUNT
	.align		4
        /*003c*/ 	.byte	0x03, 0x1b
        /*003e*/ 	.short	0x00ff


	//----- nvinfo : EIATTR_MERCURY_ISA_VERSION
	.align		4
        /*0040*/ 	.byte	0x03, 0x5f
        /*0042*/ 	.short	0x0101


	//----- nvinfo : EIATTR_VRC_CTA_INIT_COUNT
	.align		4
        /*0044*/ 	.byte	0x02, 0x4a
	.zero		1
	.zero		1


	//----- nvinfo : EIATTR_EXIT_INSTR_OFFSETS
	.align		4
        /*0048*/ 	.byte	0x04, 0x1c
        /*004a*/ 	.short	(.L_17 - .L_16)


	//   ....[0]....
.L_16:
        /*004c*/ 	.word	0x00001cb0


	//----- nvinfo : EIATTR_CRS_STACK_SIZE
	.align		4
.L_17:
        /*0050*/ 	.byte	0x04, 0x1e
        /*0052*/ 	.short	(.L_19 - .L_18)
.L_18:
        /*0054*/ 	.word	0x00000000


	//----- nvinfo : EIATTR_CBANK_PARAM_SIZE
	.align		4
.L_19:
        /*0058*/ 	.byte	0x03, 0x19
        /*005a*/ 	.short	0x0010


	//----- nvinfo : EIATTR_PARAM_CBANK
	.align		4
        /*005c*/ 	.byte	0x04, 0x0a
        /*005e*/ 	.short	(.L_21 - .L_20)
	.align		4
.L_20:
        /*0060*/ 	.word	index@(.nv.constant0._Z17kernel_operationsPcii)
        /*0064*/ 	.short	0x0380
        /*0066*/ 	.short	0x0010


	//----- nvinfo : EIATTR_SW_WAR
	.align		4
.L_21:
        /*0068*/ 	.byte	0x04, 0x36
        /*006a*/ 	.short	(.L_23 - .L_22)
.L_22:
        /*006c*/ 	.word	0x00000008
.L_23:


//--------------------- .nv.callgraph             --------------------------
	.section	.nv.callgraph,"",@"SHT_CUDA_CALLGRAPH"
	.align	4
	.sectionentsize	8
	.align		4
        /*0000*/ 	.word	0x00000000
	.align		4
        /*0004*/ 	.word	0xffffffff
	.align		4
        /*0008*/ 	.word	0x00000000
	.align		4
        /*000c*/ 	.word	0xfffffffe
	.align		4
        /*0010*/ 	.word	0x00000000
	.align		4
        /*0014*/ 	.word	0xfffffffd
	.align		4
        /*0018*/ 	.word	0x00000000
	.align		4
        /*001c*/ 	.word	0xfffffffc


//--------------------- .nv.constant4             --------------------------
	.section	.nv.constant4,"a",@progbits
	.align	8
	.align		8
.nv.constant4:
        /*0000*/ 	.dword	lock_var
	.align		8
        /*0008*/ 	.dword	global_hist


//--------------------- .text._Z17kernel_operationsPcii --------------------------
	.section	.text._Z17kernel_operationsPcii,"ax",@progbits
	.align	128
        .global         _Z17kernel_operationsPcii
        .type           _Z17kernel_operationsPcii,@function
        .size           _Z17kernel_operationsPcii,(.L_x_45 - _Z17kernel_operationsPcii)
        .other          _Z17kernel_operationsPcii,@"STO_CUDA_ENTRY STV_DEFAULT"
_Z17kernel_operationsPcii:
.text._Z17kernel_operationsPcii:
[----:B------:R-:W0:Y:S01]  /*0000*/  LDC R1, c[0x0][0x37c] ;  /* 0x0000df00ff017b82 */ /* 0x000e220000000800 */
[----:B------:R-:W1:Y:S01]  /*0010*/  S2R R0, SR_TID.X ;  /* 0x0000000000007919 */ /* 0x000e620000002100 */
[----:B------:R-:W2:Y:S01]  /*0020*/  LDCU.64 UR8, c[0x0][0x358] ;  /* 0x00006b00ff0877ac */ /* 0x000ea20008000a00 */
[----:B------:R-:W-:Y:S01]  /*0030*/  BSSY B0, `(.L_x_0) ;  /* 0x00001c1000007945 */ /* 0x000fe20003800000 */
[----:B0-----:R-:W-:Y:S01]  /*0040*/  VIADD R1, R1, 0xffffff98 ;  /* 0xffffff9801017836 */ /* 0x001fe20000000000 */
[----:B-1----:R-:W-:-:S13]  /*0050*/  ISETP.NE.AND P0, PT, R0, RZ, PT ;  /* 0x000000ff0000720c */ /* 0x002fda0003f05270 */
[----:B--2---:R-:W-:Y:S05]  /*0060*/  @P0 BRA `(.L_x_1) ;  /* 0x0000001800f40947 */ /* 0x004fea0003800000 */
[----:B------:R-:W0:Y:S01]  /*0070*/  LDCU.64 UR4, c[0x0][0x388] ;  /* 0x00007100ff0477ac */ /* 0x000e220008000a00 */
[----:B------:R1:W-:Y:S04]  /*0080*/  STL.64 [R1], RZ ;  /* 0x000000ff01007387 */ /* 0x0003e80000100a00 */
[----:B------:R1:W-:Y:S04]  /*0090*/  STL.64 [R1+0x8], RZ ;  /* 0x000008ff01007387 */ /* 0x0003e80000100a00 */
[----:B------:R1:W-:Y:S04]  /*00a0*/  STL.64 [R1+0x10], RZ ;  /* 0x000010ff01007387 */ /* 0x0003e80000100a00 */
[----:B------:R1:W-:Y:S04]  /*00b0*/  STL.64 [R1+0x18], RZ ;  /* 0x000018ff01007387 */ /* 0x0003e80000100a00 */
[----:B------:R1:W-:Y:S01]  /*00c0*/  STL.64 [R1+0x20], RZ ;  /* 0x000020ff01007387 */ /* 0x0003e20000100a00 */
[----:B0-----:R-:W-:Y:S01]  /*00d0*/  IMAD.U32 R5, RZ, RZ, UR4 ;  /* 0x00000004ff057e24 */ /* 0x001fe2000f8e00ff */
[----:B------:R-:W0:Y:S01]  /*00e0*/  S2UR UR4, SR_CTAID.X ;  /* 0x00000000000479c3 */ /* 0x000e220000002500 */
[----:B------:R-:W-:Y:S01]  /*00f0*/  UISETP.GE.AND UP0, UPT, UR5, 0x1, UPT ;  /* 0x000000010500788c */ /* 0x000fe2000bf06270 */
[----:B------:R1:W-:Y:S01]  /*0100*/  STL.64 [R1+0x28], RZ ;  /* 0x000028ff01007387 */ /* 0x0003e20000100a00 */
[----:B------:R-:W2:Y:S01]  /*0110*/  I2F.U32.RP R0, R5 ;  /* 0x0000000500007306 */ /* 0x000ea20000209000 */
[----:B------:R-:W-:-:S02]  /*0120*/  ISETP.NE.U32.AND P1, PT, R5, RZ, PT ;  /* 0x000000ff0500720c */ /* 0x000fc40003f25070 */
[----:B------:R1:W-:Y:S04]  /*0130*/  STL.64 [R1+0x30], RZ ;  /* 0x000030ff01007387 */ /* 0x0003e80000100a00 */
[----:B------:R1:W-:Y:S04]  /*0140*/  STL.64 [R1+0x38], RZ ;  /* 0x000038ff01007387 */ /* 0x0003e80000100a00 */
[----:B------:R1:W-:Y:S01]  /*0150*/  STL.64 [R1+0x40], RZ ;  /* 0x000040ff01007387 */ /* 0x0003e20000100a00 */
[----:B--2---:R-:W2:Y:S03]  /*0160*/  MUFU.RCP R0, R0 ;  /* 0x0000000000007308 */ /* 0x004ea60000001000 */
[----:B------:R1:W-:Y:S04]  /*0170*/  STL.64 [R1+0x48], RZ ;  /* 0x000048ff01007387 */ /* 0x0003e80000100a00 */
[----:B------:R1:W-:Y:S01]  /*0180*/  STL.64 [R1+0x50], RZ ;  /* 0x000050ff01007387 */ /* 0x0003e20000100a00 */
[----:B0-----:R-:W-:-:S03]  /*0190*/  UIMAD UR4, UR4, UR5, URZ ;  /* 0x00000005040472a4 */ /* 0x001fc6000f8e02ff */
[----:B------:R1:W-:Y:S04]  /*01a0*/  STL.64 [R1+0x58], RZ ;  /* 0x000058ff01007387 */ /* 0x0003e80000100a00 */
[----:B------:R1:W-:Y:S01]  /*01b0*/  STL.64 [R1+0x60], RZ ;  /* 0x000060ff01007387 */ /* 0x0003e20000100a00 */
[----:B--2---:R-:W-:-:S04]  /*01c0*/  VIADD R2, R0, 0xffffffe ;  /* 0x0ffffffe00027836 */ /* 0x004fc80000000000 */
[----:B------:R0:W2:Y:S02]  /*01d0*/  F2I.FTZ.U32.TRUNC.NTZ R3, R2 ;  /* 0x0000000200037305 */ /* 0x0000a4000021f000 */
[----:B0-----:R-:W-:Y:S02]  /*01e0*/  IMAD.MOV.U32 R2, RZ, RZ, RZ ;  /* 0x000000ffff027224 */ /* 0x001fe400078e00ff */
[----:B--2---:R-:W-:-:S04]  /*01f0*/  IMAD R4, R3, R5, RZ ;  /* 0x0000000503047224 */ /* 0x004fc800078e02ff */
[----:B------:R-:W-:-:S04]  /*0200*/  IMAD.MOV R7, RZ, RZ, -R4 ;  /* 0x000000ffff077224 */ /* 0x000fc800078e0a04 */
[----:B------:R-:W-:-:S06]  /*0210*/  IMAD.HI.U32 R3, R3, R7, R2 ;  /* 0x0000000703037227 */ /* 0x000fcc00078e0002 */
[----:B------:R-:W-:-:S04]  /*0220*/  IMAD.HI.U32 R3, R3, UR4, RZ ;  /* 0x0000000403037c27 */ /* 0x000fc8000f8e00ff */
[----:B------:R-:W-:-:S04]  /*0230*/  IMAD.MOV R4, RZ, RZ, -R3 ;  /* 0x000000ffff047224 */ /* 0x000fc800078e0a03 */
[----:B------:R-:W-:-:S05]  /*0240*/  IMAD R0, R5, R4, UR4 ;  /* 0x0000000405007e24 */ /* 0x000fca000f8e0204 */
[----:B------:R-:W-:-:S13]  /*0250*/  ISETP.GE.U32.AND P0, PT, R0, R5, PT ;  /* 0x000000050000720c */ /* 0x000fda0003f06070 */
[----:B------:R-:W-:-:S04]  /*0260*/  @P0 IADD3 R0, PT, PT, R0, -R5, RZ ;  /* 0x8000000500000210 */ /* 0x000fc80007ffe0ff */
[----:B------:R-:W-:-:S13]  /*0270*/  ISETP.GE.U32.AND P0, PT, R0, R5, PT ;  /* 0x000000050000720c */ /* 0x000fda0003f06070 */
[----:B------:R-:W-:Y:S01]  /*0280*/  @P0 IMAD.IADD R0, R0, 0x1, -R5 ;  /* 0x0000000100000824 */ /* 0x000fe200078e0a05 */
[----:B------:R-:W-:Y:S01]  /*0290*/  @!P1 LOP3.LUT R0, RZ, R5, RZ, 0x33, !PT ;  /* 0x00000005ff009212 */ /* 0x000fe200078e33ff */
[----:B-1----:R-:W-:Y:S06]  /*02a0*/  BRA.U !UP0, `(.L_x_2) ;  /* 0x0000000d08647547 */ /* 0x002fec000b800000 */
[----:B------:R-:W-:Y:S02]  /*02b0*/  UISETP.GE.U32.AND UP0, UPT, UR5, 0x4, UPT ;  /* 0x000000040500788c */ /* 0x000fe4000bf06070 */
[----:B------:R-:W-:Y:S01]  /*02c0*/  ULOP3.LUT UR6, UR5, 0x3, URZ, 0xc0, !UPT ;  /* 0x0000000305067892 */ /* 0x000fe2000f8ec0ff */
[----:B------:R-:W-:-:S06]  /*02d0*/  UMOV UR4, URZ ;  /* 0x000000ff00047c82 */ /* 0x000fcc0008000000 */
[----:B------:R-:W-:Y:S05]  /*02e0*/  BRA.U !UP0, `(.L_x_3) ;  /* 0x0000000908807547 */ /* 0x000fea000b800000 */
[----:B------:R-:W-:Y:S01]  /*02f0*/  IABS R8, R5 ;  /* 0x0000000500087213 */ /* 0x000fe20000000000 */
[----:B------:R-:W0:Y:S01]  /*0300*/  LDC.64 R2, c[0x0][0x380] ;  /* 0x0000e000ff027b82 */ /* 0x000e220000000a00 */
[----:B------:R-:W-:Y:S02]  /*0310*/  ULOP3.LUT UR4, UR5, 0x7ffffffc, URZ, 0xc0, !UPT ;  /* 0x7ffffffc05047892 */ /* 0x000fe4000f8ec0ff */
[----:B------:R-:W1:Y:S01]  /*0320*/  I2F.RP R4, R8 ;  /* 0x0000000800047306 */ /* 0x000e620000209400 */
[----:B------:R-:W-:Y:S01]  /*0330*/  UMOV UR5, URZ ;  /* 0x000000ff00057c82 */ /* 0x000fe20008000000 */
[----:B------:R-:W-:-:S03]  /*0340*/  UIADD3 UR7, UPT, UPT, -UR4, URZ, URZ ;  /* 0x000000ff04077290 */ /* 0x000fc6000fffe1ff */
[----:B------:R-:W2:Y:S03]  /*0350*/  LDC R5, c[0x0][0x388] ;  /* 0x0000e200ff057b82 */ /* 0x000ea60000000800 */
[----:B-1----:R-:W1:Y:S02]  /*0360*/  MUFU.RCP R4, R4 ;  /* 0x0000000400047308 */ /* 0x002e640000001000 */
[----:B-1----:R-:W-:-:S06]  /*0370*/  VIADD R6, R4, 0xffffffe ;  /* 0x0ffffffe04067836 */ /* 0x002fcc0000000000 */
[----:B------:R1:W3:Y:S02]  /*0380*/  F2I.FTZ.U32.TRUNC.NTZ R7, R6 ;  /* 0x0000000600077305 */ /* 0x0002e4000021f000 */
[----:B-1----:R-:W-:Y:S02]  /*0390*/  IMAD.MOV.U32 R6, RZ, RZ, RZ ;  /* 0x000000ffff067224 */ /* 0x002fe400078e00ff */
[----:B---3--:R-:W-:-:S04]  /*03a0*/  IMAD.MOV R9, RZ, RZ, -R7 ;  /* 0x000000ffff097224 */ /* 0x008fc800078e0a07 */
[----:B------:R-:W-:-:S04]  /*03b0*/  IMAD R9, R9, R8, RZ ;  /* 0x0000000809097224 */ /* 0x000fc800078e02ff */
[----:B0-2---:R-:W-:-:S07]  /*03c0*/  IMAD.HI.U32 R9, R7, R9, R6 ;  /* 0x0000000907097227 */ /* 0x005fce00078e0006 */
.L_x_12:
[----:B01----:R-:W-:Y:S01]  /*03d0*/  VIADD R4, R0, UR5 ;  /* 0x0000000500047c36 */ /* 0x003fe20008000000 */
[----:B------:R-:W-:-:S04]  /*03e0*/  IABS R6, R5 ;  /* 0x0000000500067213 */ /* 0x000fc80000000000 */
[----:B------:R-:W-:Y:S02]  /*03f0*/  IABS R7, R4 ;  /* 0x0000000400077213 */ /* 0x000fe40000000000 */
[----:B------:R-:W-:-:S03]  /*0400*/  ISETP.GE.AND P1, PT, R4, RZ, PT ;  /* 0x000000ff0400720c */ /* 0x000fc60003f26270 */
[----:B------:R-:W-:-:S04]  /*0410*/  IMAD.HI.U32 R9, R9, R7, RZ ;  /* 0x0000000709097227 */ /* 0x000fc800078e00ff */
[----:B------:R-:W-:-:S04]  /*0420*/  IMAD.MOV R9, RZ, RZ, -R9 ;  /* 0x000000ffff097224 */ /* 0x000fc800078e0a09 */
[----:B------:R-:W-:-:S05]  /*0430*/  IMAD R7, R6, R9, R7 ;  /* 0x0000000906077224 */ /* 0x000fca00078e0207 */
[----:B------:R-:W-:-:S13]  /*0440*/  ISETP.GT.U32.AND P0, PT, R8, R7, PT ;  /* 0x000000070800720c */ /* 0x000fda0003f04070 */
[----:B------:R-:W-:-:S04]  /*0450*/  @!P0 IADD3 R7, PT, PT, R7, -R6, RZ ;  /* 0x8000000607078210 */ /* 0x000fc80007ffe0ff */
[----:B------:R-:W-:-:S13]  /*0460*/  ISETP.GT.U32.AND P0, PT, R8, R7, PT ;  /* 0x000000070800720c */ /* 0x000fda0003f04070 */
[----:B------:R-:W-:Y:S01]  /*0470*/  @!P0 IMAD.IADD R7, R7, 0x1, -R6 ;  /* 0x0000000107078824 */ /* 0x000fe200078e0a06 */
[----:B------:R-:W-:-:S03]  /*0480*/  ISETP.NE.AND P0, PT, R5, RZ, PT ;  /* 0x000000ff0500720c */ /* 0x000fc60003f05270 */
[----:B------:R-:W-:Y:S01]  /*0490*/  IMAD.MOV.U32 R8, RZ, RZ, R7 ;  /* 0x000000ffff087224 */ /* 0x000fe200078e0007 */
[----:B------:R-:W-:-:S03]  /*04a0*/  LOP3.LUT R7, RZ, R5, RZ, 0x33, !PT ;  /* 0x00000005ff077212 */ /* 0x000fc600078e33ff */
[----:B------:R-:W-:-:S05]  /*04b0*/  @!P1 IMAD.MOV R8, RZ, RZ, -R8 ;  /* 0x000000ffff089224 */ /* 0x000fca00078e0a08 */
[----:B------:R-:W-:-:S04]  /*04c0*/  SEL R9, R7, R8, !P0 ;  /* 0x0000000807097207 */ /* 0x000fc80004000000 */
[----:B------:R-:W-:-:S04]  /*04d0*/  IADD3 R8, P1, PT, R9, R2, RZ ;  /* 0x0000000209087210 */ /* 0x000fc80007f3e0ff */
[----:B------:R-:W-:-:S05]  /*04e0*/  LEA.HI.X.SX32 R9, R9, R3, 0x1, P1 ;  /* 0x0000000309097211 */ /* 0x000fca00008f0eff */
[----:B------:R-:W2:Y:S01]  /*04f0*/  LDG.E.U8 R12, desc[UR8][R8.64] ;  /* 0x00000008080c7981 */ /* 0x000ea2000c1e1100 */
[----:B------:R-:W-:-:S04]  /*0500*/  UIADD3 UR7, UPT, UPT, UR7, 0x4, URZ ;  /* 0x0000000407077890 */ /* 0x000fc8000fffe0ff */
[----:B------:R-:W-:Y:S01]  /*0510*/  UISETP.NE.AND UP0, UPT, UR7, URZ, UPT ;  /* 0x000000ff0700728c */ /* 0x000fe2000bf05270 */
[----:B--2---:R-:W-:-:S05]  /*0520*/  VIADD R10, R12, 0xffffffbf ;  /* 0xffffffbf0c0a7836 */ /* 0x004fca0000000000 */
[----:B------:R-:W-:-:S04]  /*0530*/  LOP3.LUT R10, R10, 0xff, RZ, 0xc0, !PT ;  /* 0x000000ff0a0a7812 */ /* 0x000fc800078ec0ff */
[----:B------:R-:W-:-:S13]  /*0540*/  ISETP.GT.U32.AND P1, PT, R10, 0x19, PT ;  /* 0x000000190a00780c */ /* 0x000fda0003f24070 */
[----:B------:R-:W-:Y:S05]  /*0550*/  @P1 BRA `(.L_x_4) ;  /* 0x0000000000141947 */ /* 0x000fea0003800000 */
[----:B------:R-:W-:-:S05]  /*0560*/  IMAD R8, R12, 0x4, R1 ;  /* 0x000000040c087824 */ /* 0x000fca00078e0201 */
[----:B------:R-:W2:Y:S02]  /*0570*/  LDL R9, [R8+-0x104] ;  /* 0xfffefc0008097983 */ /* 0x000ea40000100800 */
[----:B--2---:R-:W-:-:S05]  /*0580*/  VIADD R9, R9, 0x1 ;  /* 0x0000000109097836 */ /* 0x004fca0000000000 */
[----:B------:R1:W-:Y:S01]  /*0590*/  STL [R8+-0x104], R9 ;  /* 0xfffefc0908007387 */ /* 0x0003e20000100800 */
[----:B------:R-:W-:Y:S05]  /*05a0*/  BRA `(.L_x_5) ;  /* 0x0000000000207947 */ /* 0x000fea0003800000 */
.L_x_4:
[----:B------:R-:W-:-:S04]  /*05b0*/  IADD3 R8, PT, PT, R12, -0x61, RZ ;  /* 0xffffff9f0c087810 */ /* 0x000fc80007ffe0ff */
[----:B------:R-:W-:-:S04]  /*05c0*/  LOP3.LUT R8, R8, 0xff, RZ, 0xc0, !PT ;  /* 0x000000ff08087812 */ /* 0x000fc800078ec0ff */
[----:B------:R-:W-:-:S13]  /*05d0*/  ISETP.GT.U32.AND P1, PT, R8, 0x19, PT ;  /* 0x000000190800780c */ /* 0x000fda0003f24070 */
[----:B------:R-:W-:Y:S05]  /*05e0*/  @P1 BRA `(.L_x_5) ;  /* 0x0000000000101947 */ /* 0x000fea0003800000 */
[----:B------:R-:W-:-:S05]  /*05f0*/  IMAD R9, R12, 0x4, R1 ;  /* 0x000000040c097824 */ /* 0x000fca00078e0201 */
[----:B------:R-:W2:Y:S02]  /*0600*/  LDL R8, [R9+-0x184] ;  /* 0xfffe7c0009087983 */ /* 0x000ea40000100800 */
[----:B--2---:R-:W-:-:S05]  /*0610*/  VIADD R8, R8, 0x1 ;  /* 0x0000000108087836 */ /* 0x004fca0000000000 */
[----:B------:R0:W-:Y:S02]  /*0620*/  STL [R9+-0x184], R8 ;  /* 0xfffe7c0809007387 */ /* 0x0001e40000100800 */
.L_x_5:
[----:B------:R-:W2:Y:S01]  /*0630*/  I2F.RP R12, R6 ;  /* 0x00000006000c7306 */ /* 0x000ea20000209400 */
[----:B------:R-:W-:Y:S02]  /*0640*/  VIADD R10, R4, 0x1 ;  /* 0x00000001040a7836 */ /* 0x000fe40000000000 */
[----:B01----:R-:W-:-:S03]  /*0650*/  IMAD.MOV.U32 R8, RZ, RZ, RZ ;  /* 0x000000ffff087224 */ /* 0x003fc600078e00ff */
[----:B------:R-:W-:Y:S02]  /*0660*/  IABS R14, R10 ;  /* 0x0000000a000e7213 */ /* 0x000fe40000000000 */
[----:B------:R-:W-:Y:S01]  /*0670*/  ISETP.GE.AND P2, PT, R10, RZ, PT ;  /* 0x000000ff0a00720c */ /* 0x000fe20003f46270 */
[----:B--2---:R-:W0:Y:S02]  /*0680*/  MUFU.RCP R12, R12 ;  /* 0x0000000c000c7308 */ /* 0x004e240000001000 */
[----:B0-----:R-:W-:-:S06]  /*0690*/  VIADD R13, R12, 0xffffffe ;  /* 0x0ffffffe0c0d7836 */ /* 0x001fcc0000000000 */
[----:B------:R-:W0:Y:S02]  /*06a0*/  F2I.FTZ.U32.TRUNC.NTZ R9, R13 ;  /* 0x0000000d00097305 */ /* 0x000e24000021f000 */
[----:B0-----:R-:W-:-:S04]  /*06b0*/  IMAD.MOV R11, RZ, RZ, -R9 ;  /* 0x000000ffff0b7224 */ /* 0x001fc800078e0a09 */
[----:B------:R-:W-:-:S04]  /*06c0*/  IMAD R11, R11, R6, RZ ;  /* 0x000000060b0b7224 */ /* 0x000fc800078e02ff */
[----:B------:R-:W-:Y:S01]  /*06d0*/  IMAD.HI.U32 R9, R9, R11, R8 ;  /* 0x0000000b09097227 */ /* 0x000fe200078e0008 */
[----:B------:R-:W-:-:S05]  /*06e0*/  MOV R11, R14 ;  /* 0x0000000e000b7202 */ /* 0x000fca0000000f00 */
[----:B------:R-:W-:-:S04]  /*06f0*/  IMAD.HI.U32 R8, R9, R11, RZ ;  /* 0x0000000b09087227 */ /* 0x000fc800078e00ff */
[----:B------:R-:W-:-:S04]  /*0700*/  IMAD.MOV R8, RZ, RZ, -R8 ;  /* 0x000000ffff087224 */ /* 0x000fc800078e0a08 */
[----:B------:R-:W-:Y:S02]  /*0710*/  IMAD R11, R6, R8, R11 ;  /* 0x00000008060b7224 */ /* 0x000fe400078e020b */
[----:B------:R-:W-:-:S05]  /*0720*/  IMAD.MOV.U32 R8, RZ, RZ, R6 ;  /* 0x000000ffff087224 */ /* 0x000fca00078e0006 */
[----:B------:R-:W-:-:S13]  /*0730*/  ISETP.GT.U32.AND P1, PT, R8, R11, PT ;  /* 0x0000000b0800720c */ /* 0x000fda0003f24070 */
[----:B------:R-:W-:-:S05]  /*0740*/  @!P1 IMAD.IADD R11, R11, 0x1, -R6 ;  /* 0x000000010b0b9824 */ /* 0x000fca00078e0a06 */
[----:B------:R-:W-:-:S13]  /*0750*/  ISETP.GT.U32.AND P1, PT, R8, R11, PT ;  /* 0x0000000b0800720c */ /* 0x000fda0003f24070 */
[----:B------:R-:W-:-:S04]  /*0760*/  @!P1 IMAD.IADD R11, R11, 0x1, -R6 ;  /* 0x000000010b0b9824 */ /* 0x000fc800078e0a06 */
[----:B------:R-:W-:-:S05]  /*0770*/  @!P2 IMAD.MOV R11, RZ, RZ, -R11 ;  /* 0x000000ffff0ba224 */ /* 0x000fca00078e0a0b */
[----:B------:R-:W-:-:S04]  /*0780*/  SEL R11, R7, R11, !P0 ;  /* 0x0000000b070b7207 */ /* 0x000fc80004000000 */
[----:B------:R-:W-:-:S04]  /*0790*/  IADD3 R10, P1, PT, R11, R2, RZ ;  /* 0x000000020b0a7210 */ /* 0x000fc80007f3e0ff */
[----:B------:R-:W-:-:S05]  /*07a0*/  LEA.HI.X.SX32 R11, R11, R3, 0x1, P1 ;  /* 0x000000030b0b7211 */ /* 0x000fca00008f0eff */
[----:B------:R-:W2:Y:S02]  /*07b0*/  LDG.E.U8 R14, desc[UR8][R10.64] ;  /* 0x000000080a0e7981 */ /* 0x000ea4000c1e1100 */
[----:B--2---:R-:W-:-:S05]  /*07c0*/  VIADD R12, R14, 0xffffffbf ;  /* 0xffffffbf0e0c7836 */ /* 0x004fca0000000000 */
[----:B------:R-:W-:-:S04]  /*07d0*/  LOP3.LUT R12, R12, 0xff, RZ, 0xc0, !PT ;  /* 0x000000ff0c0c7812 */ /* 0x000fc800078ec0ff */
[----:B------:R-:W-:-:S13]  /*07e0*/  ISETP.GE.U32.AND P1, PT, R12, 0x1a, PT ;  /* 0x0000001a0c00780c */ /* 0x000fda0003f26070 */
[----:B------:R-:W-:Y:S05]  /*07f0*/  @!P1 BRA `(.L_x_6) ;  /* 0x0000000000249947 */ /* 0x000fea0003800000 */
[----:B------:R-:W-:-:S04]  /*0800*/  IADD3 R10, PT, PT, R14, -0x61, RZ ;  /* 0xffffff9f0e0a7810 */ /* 0x000fc80007ffe0ff */
        /* <DEDUP_REMOVED lines=8> */
.L_x_6:
[----:B------:R-:W-:-:S05]  /*0890*/  IMAD R11, R14, 0x4, R1 ;  /* 0x000000040e0b7824 */ /* 0x000fca00078e0201 */
[----:B------:R-:W2:Y:S02]  /*08a0*/  LDL R10, [R11+-0x104] ;  /* 0xfffefc000b0a7983 */ /* 0x000ea40000100800 */
[----:B--2---:R-:W-:-:S05]  /*08b0*/  VIADD R10, R10, 0x1 ;  /* 0x000000010a0a7836 */ /* 0x004fca0000000000 */
[----:B------:R0:W-:Y:S02]  /*08c0*/  STL [R11+-0x104], R10 ;  /* 0xfffefc0a0b007387 */ /* 0x0001e40000100800 */
.L_x_7:
[----:B------:R-:W-:-:S05]  /*08d0*/  VIADD R12, R4, 0x2 ;  /* 0x00000002040c7836 */ /* 0x000fca0000000000 */
[----:B01----:R-:W-:Y:S02]  /*08e0*/  IABS R11, R12 ;  /* 0x0000000c000b7213 */ /* 0x003fe40000000000 */
[----:B------:R-:W-:-:S03]  /*08f0*/  ISETP.GE.AND P2, PT, R12, RZ, PT ;  /* 0x000000ff0c00720c */ /* 0x000fc60003f46270 */
[----:B------:R-:W-:-:S04]  /*0900*/  IMAD.HI.U32 R10, R9, R11, RZ ;  /* 0x0000000b090a7227 */ /* 0x000fc800078e00ff */
[----:B------:R-:W-:-:S04]  /*0910*/  IMAD.MOV R10, RZ, RZ, -R10 ;  /* 0x000000ffff0a7224 */ /* 0x000fc800078e0a0a */
[----:B------:R-:W-:-:S05]  /*0920*/  IMAD R11, R6, R10, R11 ;  /* 0x0000000a060b7224 */ /* 0x000fca00078e020b */
[----:B------:R-:W-:-:S13]  /*0930*/  ISETP.GT.U32.AND P1, PT, R8, R11, PT ;  /* 0x0000000b0800720c */ /* 0x000fda0003f24070 */
[----:B------:R-:W-:-:S04]  /*0940*/  @!P1 IADD3 R11, PT, PT, R11, -R6, RZ ;  /* 0x800000060b0b9210 */ /* 0x000fc80007ffe0ff */
        /* <DEDUP_REMOVED lines=11> */
[----:B------:R-:W-:-:S05]  /*0a00*/  VIADD R10, R14, 0xffffff9f ;  /* 0xffffff9f0e0a7836 */ /* 0x000fca0000000000 */
        /* <DEDUP_REMOVED lines=8> */
.L_x_8:
[----:B------:R-:W-:-:S05]  /*0a90*/  LEA R11, R14, R1, 0x2 ;  /* 0x000000010e0b7211 */ /* 0x000fca00078e10ff */
[----:B------:R-:W2:Y:S02]  /*0aa0*/  LDL R10, [R11+-0x104] ;  /* 0xfffefc000b0a7983 */ /* 0x000ea40000100800 */
[----:B--2---:R-:W-:-:S05]  /*0ab0*/  VIADD R10, R10, 0x1 ;  /* 0x000000010a0a7836 */ /* 0x004fca0000000000 */
[----:B------:R0:W-:Y:S02]  /*0ac0*/  STL [R11+-0x104], R10 ;  /* 0xfffefc0a0b007387 */ /* 0x0001e40000100800 */
.L_x_9:
[----:B------:R-:W-:-:S05]  /*0ad0*/  VIADD R4, R4, 0x3 ;  /* 0x0000000304047836 */ /* 0x000fca0000000000 */
[----:B01----:R-:W-:Y:S02]  /*0ae0*/  IABS R11, R4 ;  /* 0x00000004000b7213 */ /* 0x003fe40000000000 */
[----:B------:R-:W-:-:S03]  /*0af0*/  ISETP.GE.AND P2, PT, R4, RZ, PT ;  /* 0x000000ff0400720c */ /* 0x000fc60003f46270 */
[----:B------:R-:W-:-:S04]  /*0b00*/  IMAD.HI.U32 R10, R9, R11, RZ ;  /* 0x0000000b090a7227 */ /* 0x000fc800078e00ff */
[----:B------:R-:W-:-:S04]  /*0b10*/  IMAD.MOV R10, RZ, RZ, -R10 ;  /* 0x000000ffff0a7224 */ /* 0x000fc800078e0a0a */
[----:B------:R-:W-:-:S05]  /*0b20*/  IMAD R11, R6, R10, R11 ;  /* 0x0000000a060b7224 */ /* 0x000fca00078e020b */
        /* <DEDUP_REMOVED lines=9> */
[----:B--2---:R-:W-:-:S04]  /*0bc0*/  IADD3 R4, PT, PT, R6, -0x41, RZ ;  /* 0xffffffbf06047810 */ /* 0x004fc80007ffe0ff */
        /* <DEDUP_REMOVED lines=12> */
.L_x_10:
[----:B------:R-:W-:-:S05]  /*0c90*/  IMAD R7, R6, 0x4, R1 ;  /* 0x0000000406077824 */ /* 0x000fca00078e0201 */
[----:B------:R-:W2:Y:S02]  /*0ca0*/  LDL R4, [R7+-0x104] ;  /* 0xfffefc0007047983 */ /* 0x000ea40000100800 */
[----:B--2---:R-:W-:-:S05]  /*0cb0*/  VIADD R4, R4, 0x1 ;  /* 0x0000000104047836 */ /* 0x004fca0000000000 */
[----:B------:R0:W-:Y:S02]  /*0cc0*/  STL [R7+-0x104], R4 ;  /* 0xfffefc0407007387 */ /* 0x0001e40000100800 */
.L_x_11:
[----:B------:R-:W-:Y:S01]  /*0cd0*/  UIADD3 UR5, UPT, UPT, UR5, 0x4, URZ ;  /* 0x0000000405057890 */ /* 0x000fe2000fffe0ff */
[----:B------:R-:W-:Y:S11]  /*0ce0*/  BRA.U UP0, `(.L_x_12) ;  /* 0xfffffff500b87547 */ /* 0x000ff6000b83ffff */
.L_x_3:
[----:B------:R-:W-:-:S09]  /*0cf0*/  UISETP.NE.AND UP0, UPT, UR6, URZ, UPT ;  /* 0x000000ff0600728c */ /* 0x000fd2000bf05270 */
[----:B------:R-:W-:Y:S05]  /*0d00*/  BRA.U !UP0, `(.L_x_2) ;  /* 0x0000000108cc7547 */ /* 0x000fea000b800000 */
[----:B------:R-:W-:Y:S01]  /*0d10*/  IABS R2, R5 ;  /* 0x0000000500027213 */ /* 0x000fe20000000000 */
[----:B------:R-:W2:Y:S01]  /*0d20*/  LDC R3, c[0x0][0x388] ;  /* 0x0000e200ff037b82 */ /* 0x000ea20000000800 */
[----:B------:R-:W3:Y:S02]  /*0d30*/  LDCU.64 UR10, c[0x0][0x380] ;  /* 0x00007000ff0a77ac */ /* 0x000ee40008000a00 */
[----:B------:R-:W4:Y:S01]  /*0d40*/  I2F.RP R6, R2 ;  /* 0x0000000200067306 */ /* 0x000f220000209400 */
[----:B------:R-:W-:-:S07]  /*0d50*/  UIADD3 UR6, UPT, UPT, -UR6, URZ, URZ ;  /* 0x000000ff06067290 */ /* 0x000fce000fffe1ff */
[----:B----4-:R-:W0:Y:S02]  /*0d60*/  MUFU.RCP R6, R6 ;  /* 0x0000000600067308 */ /* 0x010e240000001000 */
[----:B01----:R-:W-:-:S06]  /*0d70*/  VIADD R4, R6, 0xffffffe ;  /* 0x0ffffffe06047836 */ /* 0x003fcc0000000000 */
[----:B------:R0:W1:Y:S02]  /*0d80*/  F2I.FTZ.U32.TRUNC.NTZ R5, R4 ;  /* 0x0000000400057305 */ /* 0x000064000021f000 */
[----:B0-----:R-:W-:Y:S01]  /*0d90*/  IMAD.MOV.U32 R4, RZ, RZ, RZ ;  /* 0x000000ffff047224 */ /* 0x001fe200078e00ff */
[----:B-1----:R-:W-:-:S05]  /*0da0*/  IADD3 R7, PT, PT, RZ, -R5, RZ ;  /* 0x80000005ff077210 */ /* 0x002fca0007ffe0ff */
[----:B------:R-:W-:-:S04]  /*0db0*/  IMAD R7, R7, R2, RZ ;  /* 0x0000000207077224 */ /* 0x000fc800078e02ff */
[----:B--23--:R-:W-:-:S07]  /*0dc0*/  IMAD.HI.U32 R10, R5, R7, R4 ;  /* 0x00000007050a7227 */ /* 0x00cfce00078e0004 */
.L_x_15:
[----:B------:R-:W-:Y:S01]  /*0dd0*/  VIADD R7, R0, UR4 ;  /* 0x0000000400077c36 */ /* 0x000fe20008000000 */
[----:B------:R-:W-:Y:S02]  /*0de0*/  IABS R6, R3 ;  /* 0x0000000300067213 */ /* 0x000fe40000000000 */
[----:B------:R-:W-:Y:S02]  /*0df0*/  ISETP.NE.AND P2, PT, R3, RZ, PT ;  /* 0x000000ff0300720c */ /* 0x000fe40003f45270 */
        /* <DEDUP_REMOVED lines=8> */
[----:B------:R-:W-:-:S05]  /*0e80*/  @!P0 IMAD.IADD R5, R5, 0x1, -R6 ;  /* 0x0000000105058824 */ /* 0x000fca00078e0a06 */
[----:B------:R-:W-:Y:S02]  /*0e90*/  @!P1 IADD3 R5, PT, PT, -R5, RZ, RZ ;  /* 0x000000ff05059210 */ /* 0x000fe40007ffe1ff */
[----:B------:R-:W-:-:S04]  /*0ea0*/  @!P2 LOP3.LUT R5, RZ, R3, RZ, 0x33, !PT ;  /* 0x00000003ff05a212 */ /* 0x000fc800078e33ff */
[----:B------:R-:W-:Y:S02]  /*0eb0*/  SHF.R.S32.HI R6, RZ, 0x1f, R5 ;  /* 0x0000001fff067819 */ /* 0x000fe40000011405 */
[----:B------:R-:W-:-:S04]  /*0ec0*/  IADD3 R4, P0, PT, R5, UR10, RZ ;  /* 0x0000000a05047c10 */ /* 0x000fc8000ff1e0ff */
[----:B------:R-:W-:-:S05]  /*0ed0*/  IADD3.X R5, PT, PT, R6, UR11, RZ, P0, !PT ;  /* 0x0000000b06057c10 */ /* 0x000fca00087fe4ff */
[----:B------:R-:W2:Y:S01]  /*0ee0*/  LDG.E.U8 R8, desc[UR8][R4.64] ;  /* 0x0000000804087981 */ /* 0x000ea2000c1e1100 */
[----:B------:R-:W-:-:S04]  /*0ef0*/  UIADD3 UR6, UPT, UPT, UR6, 0x1, URZ ;  /* 0x0000000106067890 */ /* 0x000fc8000fffe0ff */
[----:B------:R-:W-:Y:S01]  /*0f00*/  UISETP.NE.AND UP0, UPT, UR6, URZ, UPT ;  /* 0x000000ff0600728c */ /* 0x000fe2000bf05270 */
        /* <DEDUP_REMOVED lines=13> */
.L_x_13:
[----:B------:R-:W-:-:S05]  /*0fe0*/  IMAD R5, R8, 0x4, R1 ;  /* 0x0000000408057824 */ /* 0x000fca00078e0201 */
[----:B------:R-:W2:Y:S02]  /*0ff0*/  LDL R4, [R5+-0x104] ;  /* 0xfffefc0005047983 */ /* 0x000ea40000100800 */
[----:B--2---:R-:W-:-:S05]  /*1000*/  IADD3 R4, PT, PT, R4, 0x1, RZ ;  /* 0x0000000104047810 */ /* 0x004fca0007ffe0ff */
[----:B------:R0:W-:Y:S02]  /*1010*/  STL [R5+-0x104], R4 ;  /* 0xfffefc0405007387 */ /* 0x0001e40000100800 */
.L_x_14:
[----:B------:R-:W-:Y:S01]  /*1020*/  UIADD3 UR4, UPT, UPT, UR4, 0x1, URZ ;  /* 0x0000000104047890 */ /* 0x000fe2000fffe0ff */
[----:B------:R-:W-:Y:S11]  /*1030*/  BRA.U UP0, `(.L_x_15) ;  /* 0xfffffffd00647547 */ /* 0x000ff6000b83ffff */
.L_x_2:
[----:B------:R-:W2:Y:S01]  /*1040*/  LDC.64 R2, c[0x4][RZ] ;  /* 0x01000000ff027b82 */ /* 0x000ea20000000a00 */
[----:B------:R-:W-:Y:S01]  /*1050*/  BSSY B1, `(.L_x_16) ;  /* 0x0000007000017945 */ /* 0x000fe20003800000 */
[----:B01----:R-:W-:-:S07]  /*1060*/  IMAD.MOV.U32 R5, RZ, RZ, 0x1 ;  /* 0x00000001ff057424 */ /* 0x003fce00078e00ff */
.L_x_17:
[----:B------:R-:W-:Y:S01]  /*1070*/  IMAD.MOV.U32 R4, RZ, RZ, RZ ;  /* 0x000000ffff047224 */ /* 0x000fe200078e00ff */
[----:B------:R-:W-:Y:S05]  /*1080*/  YIELD ;  /* 0x0000000000007946 */ /* 0x000fea0003800000 */
[----:B--2---:R-:W2:Y:S02]  /*1090*/  ATOMG.E.CAS.STRONG.GPU PT, R0, [R2], R4, R5 ;  /* 0x00000004020073a9 */ /* 0x004ea400001ee105 */
[----:B--2---:R-:W-:-:S13]  /*10a0*/  ISETP.NE.AND P0, PT, R0, RZ, PT ;  /* 0x000000ff0000720c */ /* 0x004fda0003f05270 */
[----:B------:R-:W-:Y:S05]  /*10b0*/  @P0 BRA `(.L_x_17) ;  /* 0xfffffffc00ec0947 */ /* 0x000fea000383ffff */
[----:B------:R-:W-:Y:S05]  /*10c0*/  BSYNC B1 ;  /* 0x0000000000017941 */ /* 0x000fea0003800000 */
.L_x_16:
[----:B------:R-:W2:Y:S04]  /*10d0*/  LDL.64 R10, [R1] ;  /* 0x00000000010a7983 */ /* 0x000ea80000100a00 */
[----:B------:R0:W5:Y:S01]  /*10e0*/  LDL.64 R2, [R1+0x8] ;  /* 0x0000080001027983 */ /* 0x0001620000100a00 */
[----:B------:R-:W-:Y:S01]  /*10f0*/  BSSY.RECONVERGENT B1, `(.L_x_18) ;  /* 0x0000009000017945 */ /* 0x000fe20003800200 */
[----:B--2---:R-:W-:Y:S02]  /*1100*/  ISETP.GE.AND P1, PT, R11, 0x1, PT ;  /* 0x000000010b00780c */ /* 0x004fe40003f26270 */
[----:B------:R-:W-:-:S11]  /*1110*/  ISETP.GE.AND P0, PT, R10, 0x1, PT ;  /* 0x000000010a00780c */ /* 0x000fd60003f06270 */
[----:B------:R-:W1:Y:S02]  /*1120*/  @P1 LDC.64 R4, c[0x4][0x8] ;  /* 0x01000200ff041b82 */ /* 0x000e640000000a00 */
[----:B0-----:R-:W-:Y:S05]  /*1130*/  @!P0 BRA `(.L_x_19) ;  /* 0x0000000000108947 */ /* 0x001fea0003800000 */
[----:B------:R-:W0:Y:S02]  /*1140*/  LDC.64 R6, c[0x4][0x8] ;  /* 0x01000200ff067b82 */ /* 0x000e240000000a00 */
[----:B0-----:R-:W2:Y:S02]  /*1150*/  LDG.E R9, desc[UR8][R6.64] ;  /* 0x0000000806097981 */ /* 0x001ea4000c1e1900 */
[----:B--2---:R-:W-:-:S05]  /*1160*/  IMAD.IADD R9, R10, 0x1, R9 ;  /* 0x000000010a097824 */ /* 0x004fca00078e0209 */
[----:B------:R0:W-:Y:S02]  /*1170*/  STG.E desc[UR8][R6.64], R9 ;  /* 0x0000000906007986 */ /* 0x0001e4000c101908 */
.L_x_19:
[----:B------:R-:W-:Y:S05]  /*1180*/  BSYNC.RECONVERGENT B1 ;  /* 0x0000000000017941 */ /* 0x000fea0003800200 */
.L_x_18:
[----:B-1----:R-:W2:Y:S04]  /*1190*/  @P1 LDG.E R0, desc[UR8][R4.64+0x4] ;  /* 0x0000040804001981 */ /* 0x002ea8000c1e1900 */
[----:B0-----:R0:W5:Y:S02]  /*11a0*/  LDL.64 R8, [R1+0x10] ;  /* 0x0000100001087983 */ /* 0x0011640000100a00 */
[----:B-----5:R-:W-:Y:S01]  /*11b0*/  ISETP.GE.AND P0, PT, R3, 0x1, PT ;  /* 0x000000010300780c */ /* 0x020fe20003f06270 */
[----:B------:R-:W-:Y:S01]  /*11c0*/  BSSY.RECONVERGENT B1, `(.L_x_20) ;  /* 0x000000a000017945 */ /* 0x000fe20003800200 */
[----:B------:R-:W-:-:S11]  /*11d0*/  ISETP.GE.AND P2, PT, R2, 0x1, PT ;  /* 0x000000010200780c */ /* 0x000fd60003f46270 */
[----:B------:R-:W1:Y:S01]  /*11e0*/  @P0 LDC.64 R6, c[0x4][0x8] ;  /* 0x01000200ff060b82 */ /* 0x000e620000000a00 */
[----:B--2---:R-:W-:-:S05]  /*11f0*/  @P1 IMAD.IADD R0, R0, 0x1, R11 ;  /* 0x0000000100001824 */ /* 0x004fca00078e020b */
[----:B------:R0:W-:Y:S01]  /*1200*/  @P1 STG.E desc[UR8][R4.64+0x4], R0 ;  /* 0x0000040004001986 */ /* 0x0001e2000c101908 */
[----:B-1----:R-:W-:Y:S05]  /*1210*/  @!P2 BRA `(.L_x_21) ;  /* 0x000000000010a947 */ /* 0x002fea0003800000 */
[----:B0-----:R-:W0:Y:S02]  /*1220*/  LDC.64 R4, c[0x4][0x8] ;  /* 0x01000200ff047b82 */ /* 0x001e240000000a00 */
[----:B0-----:R-:W2:Y:S02]  /*1230*/  LDG.E R11, desc[UR8][R4.64+0x8] ;  /* 0x00000808040b7981 */ /* 0x001ea4000c1e1900 */
[----:B--2---:R-:W-:-:S05]  /*1240*/  IMAD.IADD R11, R2, 0x1, R11 ;  /* 0x00000001020b7824 */ /* 0x004fca00078e020b */
[----:B------:R1:W-:Y:S02]  /*1250*/  STG.E desc[UR8][R4.64+0x8], R11 ;  /* 0x0000080b04007986 */ /* 0x0003e4000c101908 */
.L_x_21:
[----:B------:R-:W-:Y:S05]  /*1260*/  BSYNC.RECONVERGENT B1 ;  /* 0x0000000000017941 */ /* 0x000fea0003800200 */
.L_x_20:
[----:B0-----:R-:W2:Y:S04]  /*1270*/  @P0 LDG.E R0, desc[UR8][R6.64+0xc] ;  /* 0x00000c0806000981 */ /* 0x001ea8000c1e1900 */
[----:B-1----:R0:W5:Y:S01]  /*1280*/  LDL.64 R10, [R1+0x18] ;  /* 0x00001800010a7983 */ /* 0x0021620000100a00 */
[----:B------:R-:W-:Y:S01]  /*1290*/  ISETP.GE.AND P1, PT, R9, 0x1, PT ;  /* 0x000000010900780c */ /* 0x000fe20003f26270 */
[----:B------:R-:W-:Y:S01]  /*12a0*/  BSSY.RECONVERGENT B1, `(.L_x_22) ;  /* 0x000000a000017945 */ /* 0x000fe20003800200 */
[----:B------:R-:W-:-:S11]  /*12b0*/  ISETP.GE.AND P2, PT, R8, 0x1, PT ;  /* 0x000000010800780c */ /* 0x000fd60003f46270 */
[----:B------:R-:W1:Y:S01]  /*12c0*/  @P1 LDC.64 R4, c[0x4][0x8] ;  /* 0x01000200ff041b82 */ /* 0x000e620000000a00 */
[----:B--2---:R-:W-:-:S05]  /*12d0*/  @P0 IADD3 R3, PT, PT, R0, R3, RZ ;  /* 0x0000000300030210 */ /* 0x004fca0007ffe0ff */
[----:B------:R0:W-:Y:S01]  /*12e0*/  @P0 STG.E desc[UR8][R6.64+0xc], R3 ;  /* 0x00000c0306000986 */ /* 0x0001e2000c101908 */
[----:B-1----:R-:W-:Y:S05]  /*12f0*/  @!P2 BRA `(.L_x_23) ;  /* 0x000000000010a947 */ /* 0x002fea0003800000 */
[----:B0-----:R-:W0:Y:S02]  /*1300*/  LDC.64 R2, c[0x4][0x8] ;  /* 0x01000200ff027b82 */ /* 0x001e240000000a00 */
[----:B0-----:R-:W2:Y:S02]  /*1310*/  LDG.E R7, desc[UR8][R2.64+0x10] ;  /* 0x0000100802077981 */ /* 0x001ea4000c1e1900 */
[----:B--2---:R-:W-:-:S05]  /*1320*/  IMAD.IADD R7, R8, 0x1, R7 ;  /* 0x0000000108077824 */ /* 0x004fca00078e0207 */
[----:B------:R1:W-:Y:S02]  /*1330*/  STG.E desc[UR8][R2.64+0x10], R7 ;  /* 0x0000100702007986 */ /* 0x0003e4000c101908 */
.L_x_23:
[----:B------:R-:W-:Y:S05]  /*1340*/  BSYNC.RECONVERGENT B1 ;  /* 0x0000000000017941 */ /* 0x000fea0003800200 */
.L_x_22:
[----:B------:R-:W2:Y:S04]  /*1350*/  @P1 LDG.E R0, desc[UR8][R4.64+0x14] ;  /* 0x0000140804001981 */ /* 0x000ea8000c1e1900 */
[----:B01----:R0:W5:Y:S02]  /*1360*/  LDL.64 R6, [R1+0x20] ;  /* 0x0000200001067983 */ /* 0x0031640000100a00 */
        /* <DEDUP_REMOVED lines=11> */
.L_x_25:
[----:B------:R-:W-:Y:S05]  /*1420*/  BSYNC.RECONVERGENT B1 ;  /* 0x0000000000017941 */ /* 0x000fea0003800200 */
.L_x_24:
[----:B0-----:R-:W2:Y:S04]  /*1430*/  @P0 LDG.E R0, desc[UR8][R2.64+0x1c] ;  /* 0x00001c0802000981 */ /* 0x001ea8000c1e1900 */
[----:B-1----:R0:W5:Y:S01]  /*1440*/  LDL.64 R8, [R1+0x28] ;  /* 0x0000280001087983 */ /* 0x0021620000100a00 */
[----:B------:R-:W-:Y:S01]  /*1450*/  ISETP.GE.AND P1, PT, R7, 0x1, PT ;  /* 0x000000010700780c */ /* 0x000fe20003f26270 */
        /* <DEDUP_REMOVED lines=10> */
.L_x_27:
[----:B------:R-:W-:Y:S05]  /*1500*/  BSYNC.RECONVERGENT B1 ;  /* 0x0000000000017941 */ /* 0x000fea0003800200 */
.L_x_26:
[----:B0-----:R-:W2:Y:S04]  /*1510*/  @P1 LDG.E R0, desc[UR8][R4.64+0x24] ;  /* 0x0000240804001981 */ /* 0x001ea8000c1e1900 */
[----:B-1----:R0:W5:Y:S02]  /*1520*/  LDL.64 R10, [R1+0x30] ;  /* 0x00003000010a7983 */ /* 0x0021640000100a00 */
[----:B-----5:R-:W-:Y:S01]  /*1530*/  ISETP.GE.AND P0, PT, R9, 0x1, PT ;  /* 0x000000010900780c */ /* 0x020fe20003f06270 */
        /* <DEDUP_REMOVED lines=10> */
.L_x_29:
[----:B------:R-:W-:Y:S05]  /*15e0*/  BSYNC.RECONVERGENT B1 ;  /* 0x0000000000017941 */ /* 0x000fea0003800200 */
.L_x_28:
        /* <DEDUP_REMOVED lines=13> */
.L_x_31:
[----:B------:R-:W-:Y:S05]  /*16c0*/  BSYNC.RECONVERGENT B1 ;  /* 0x0000000000017941 */ /* 0x000fea0003800200 */
.L_x_30:
[----:B0-----:R-:W2:Y:S04]  /*16d0*/  @P1 LDG.E R0, desc[UR8][R4.64+0x34] ;  /* 0x0000340804001981 */ /* 0x001ea8000c1e1900 */
[----:B-1----:R0:W5:Y:S02]  /*16e0*/  LDL.64 R8, [R1+0x40] ;  /* 0x0000400001087983 */ /* 0x0021640000100a00 */
        /* <DEDUP_REMOVED lines=11> */
.L_x_33:
[----:B------:R-:W-:Y:S05]  /*17a0*/  BSYNC.RECONVERGENT B1 ;  /* 0x0000000000017941 */ /* 0x000fea0003800200 */
.L_x_32:
        /* <DEDUP_REMOVED lines=13> */
.L_x_35:
[----:B------:R-:W-:Y:S05]  /*1880*/  BSYNC.RECONVERGENT B1 ;  /* 0x0000000000017941 */ /* 0x000fea0003800200 */
.L_x_34:
        /* <DEDUP_REMOVED lines=13> */
.L_x_37:
[----:B------:R-:W-:Y:S05]  /*1960*/  BSYNC.RECONVERGENT B1 ;  /* 0x0000000000017941 */ /* 0x000fea0003800200 */
.L_x_36:
        /* <DEDUP_REMOVED lines=13> */
.L_x_39:
[----:B------:R-:W-:Y:S05]  /*1a40*/  BSYNC.RECONVERGENT B1 ;  /* 0x0000000000017941 */ /* 0x000fea0003800200 */
.L_x_38:
[----:B0-----:R-:W2:Y:S01]  /*1a50*/  @P1 LDG.E R0, desc[UR8][R4.64+0x54] ;  /* 0x0000540804001981 */ /* 0x001ea2000c1e1900 */
[----:B-----5:R-:W-:Y:S01]  /*1a60*/  ISETP.GE.AND P2, PT, R9, 0x1, PT ;  /* 0x000000010900780c */ /* 0x020fe20003f46270 */
[----:B------:R-:W-:Y:S01]  /*1a70*/  BSSY.RECONVERGENT B1, `(.L_x_40) ;  /* 0x000000a000017945 */ /* 0x000fe20003800200 */
[----:B------:R-:W-:-:S11]  /*1a80*/  ISETP.GE.AND P0, PT, R8, 0x1, PT ;  /* 0x000000010800780c */ /* 0x000fd60003f06270 */
[----:B-1----:R-:W0:Y:S01]  /*1a90*/  @P2 LDC.64 R10, c[0x4][0x8] ;  /* 0x01000200ff0a2b82 */ /* 0x002e220000000a00 */
[----:B--2---:R-:W-:-:S05]  /*1aa0*/  @P1 IADD3 R7, PT, PT, R0, R7, RZ ;  /* 0x0000000700071210 */ /* 0x004fca0007ffe0ff */
[----:B------:R1:W-:Y:S01]  /*1ab0*/  @P1 STG.E desc[UR8][R4.64+0x54], R7 ;  /* 0x0000540704001986 */ /* 0x0003e2000c101908 */
[----:B0-----:R-:W-:Y:S05]  /*1ac0*/  @!P0 BRA `(.L_x_41) ;  /* 0x0000000000108947 */ /* 0x001fea0003800000 */
[----:B------:R-:W1:Y:S02]  /*1ad0*/  LDC.64 R2, c[0x4][0x8] ;  /* 0x01000200ff027b82 */ /* 0x000e640000000a00 */
[----:B-1----:R-:W2:Y:S02]  /*1ae0*/  LDG.E R5, desc[UR8][R2.64+0x58] ;  /* 0x0000580802057981 */ /* 0x002ea4000c1e1900 */
[----:B--2---:R-:W-:-:S05]  /*1af0*/  IMAD.IADD R5, R8, 0x1, R5 ;  /* 0x0000000108057824 */ /* 0x004fca00078e0205 */
[----:B------:R0:W-:Y:S02]  /*1b00*/  STG.E desc[UR8][R2.64+0x58], R5 ;  /* 0x0000580502007986 */ /* 0x0001e4000c101908 */
.L_x_41:
[----:B------:R-:W-:Y:S05]  /*1b10*/  BSYNC.RECONVERGENT B1 ;  /* 0x0000000000017941 */ /* 0x000fea0003800200 */
.L_x_40:
[----:B------:R-:W2:Y:S04]  /*1b20*/  @P2 LDG.E R0, desc[UR8][R10.64+0x5c] ;  /* 0x00005c080a002981 */ /* 0x000ea8000c1e1900 */
[----:B01----:R-:W3:Y:S01]  /*1b30*/  LDL.64 R4, [R1+0x60] ;  /* 0x0000600001047983 */ /* 0x003ee20000100a00 */
[----:B------:R-:W-:Y:S01]  /*1b40*/  BSSY.RECONVERGENT B1, `(.L_x_42) ;  /* 0x000000a000017945 */ /* 0x000fe20003800200 */
[----:B--2---:R-:W-:Y:S01]  /*1b50*/  @P2 IMAD.IADD R0, R0, 0x1, R9 ;  /* 0x0000000100002824 */ /* 0x004fe200078e0209 */
[----:B---3--:R-:W-:-:S04]  /*1b60*/  ISETP.GE.AND P0, PT, R4, 0x1, PT ;  /* 0x000000010400780c */ /* 0x008fc80003f06270 */
[----:B------:R0:W-:Y:S01]  /*1b70*/  @P2 STG.E desc[UR8][R10.64+0x5c], R0 ;  /* 0x00005c000a002986 */ /* 0x0001e2000c101908 */
[----:B------:R-:W-:-:S08]  /*1b80*/  ISETP.GE.AND P1, PT, R5, 0x1, PT ;  /* 0x000000010500780c */ /* 0x000fd00003f26270 */
[----:B0-----:R-:W-:Y:S05]  /*1b90*/  @!P0 BRA `(.L_x_43) ;  /* 0x0000000000108947 */ /* 0x001fea0003800000 */
[----:B------:R-:W0:Y:S02]  /*1ba0*/  LDC.64 R2, c[0x4][0x8] ;  /* 0x01000200ff027b82 */ /* 0x000e240000000a00 */
[----:B0-----:R-:W2:Y:S02]  /*1bb0*/  LDG.E R7, desc[UR8][R2.64+0x60] ;  /* 0x0000600802077981 */ /* 0x001ea4000c1e1900 */
[----:B--2---:R-:W-:-:S05]  /*1bc0*/  IMAD.IADD R7, R4, 0x1, R7 ;  /* 0x0000000104077824 */ /* 0x004fca00078e0207 */
[----:B------:R0:W-:Y:S02]  /*1bd0*/  STG.E desc[UR8][R2.64+0x60], R7 ;  /* 0x0000600702007986 */ /* 0x0001e4000c101908 */
.L_x_43:
[----:B------:R-:W-:Y:S05]  /*1be0*/  BSYNC.RECONVERGENT B1 ;  /* 0x0000000000017941 */ /* 0x000fea0003800200 */
.L_x_42:
[----:B------:R-:W-:Y:S05]  /*1bf0*/  @!P1 BRA `(.L_x_1) ;  /* 0x0000000000109947 */ /* 0x000fea0003800000 */
[----:B0-----:R-:W0:Y:S02]  /*1c00*/  LDC.64 R2, c[0x4][0x8] ;  /* 0x01000200ff027b82 */ /* 0x001e240000000a00 */
[----:B0-----:R-:W2:Y:S02]  /*1c10*/  LDG.E R0, desc[UR8][R2.64+0x64] ;  /* 0x0000640802007981 */ /* 0x001ea4000c1e1900 */
[----:B--2---:R-:W-:-:S05]  /*1c20*/  IMAD.IADD R5, R0, 0x1, R5 ;  /* 0x0000000100057824 */ /* 0x004fca00078e0205 */
[----:B------:R1:W-:Y:S02]  /*1c30*/  STG.E desc[UR8][R2.64+0x64], R5 ;  /* 0x0000640502007986 */ /* 0x0003e4000c101908 */
.L_x_1:
[----:B------:R-:W-:Y:S05]  /*1c40*/  BSYNC B0 ;  /* 0x0000000000007941 */ /* 0x000fea0003800000 */
.L_x_0:
[----:B01----:R-:W0:Y:S01]  /*1c50*/  LDC.64 R2, c[0x4][RZ] ;  /* 0x01000000ff027b82 */ /* 0x003e220000000a00 */
[----:B------:R-:W-:Y:S06]  /*1c60*/  MEMBAR.SC.GPU ;  /* 0x0000000000007992 */ /* 0x000fec0000002000 */
[----:B------:R-:W-:-:S00]  /*1c70*/  ERRBAR ;  /* 0x00000000000079ab */ /* 0x000fc00000000000 */
[----:B------:R-:W-:Y:S06]  /*1c80*/  CGAERRBAR ;  /* 0x00000000000075ab */ /* 0x000fec0000000000 */
[----:B------:R-:W-:Y:S04]  /*1c90*/  CCTL.IVALL ;  /* 0x00000000ff00798f */ /* 0x000fe80002000000 */
[----:B0-----:R-:W-:Y:S01]  /*1ca0*/  ATOMG.E.EXCH.STRONG.GPU PT, RZ, desc[UR8][R2.64], RZ ;  /* 0x800000ff02ff79a8 */ /* 0x001fe2000c1ef108 */
[----:B------:R-:W-:Y:S05]  /*1cb0*/  EXIT ;  /* 0x000000000000794d */ /* 0x000fea0003800000 */
.L_x_44:
[----:B------:R-:W-:-:S00]  /*1cc0*/  BRA `(.L_x_44) ;  /* 0xfffffffc00fc7947 */ /* 0x000fc0000383ffff */
[----:B------:R-:W-:-:S00]  /*1cd0*/  NOP ;  /* 0x0000000000007918 */ /* 0x000fc00000000000 */
        /* <DEDUP_REMOVED lines=10> */
.L_x_45:


//--------------------- .nv.shared.reserved.0     --------------------------
	.section	.nv.shared.reserved.0,"aw",@nobits
	.weak		__nv_reservedSMEM_offset_0_alias
	.size		__nv_reservedSMEM_offset_0_alias, 0, 64
	.other		__nv_reservedSMEM_offset_0_alias,@"STO_CUDA_RESERVED_SHARED STV_DEFAULT"
__nv_reservedSMEM_offset_0_alias:
	.zero		0
	.zero		64


//--------------------- .nv.global                --------------------------
	.section	.nv.global,"aw",@nobits
	.align	4
.nv.global:
	.type		lock_var,@object
	.size		lock_var,(global_hist - lock_var)
lock_var:
	.zero		4
	.type		global_hist,@object
	.size		global_hist,(.L_1 - global_hist)
global_hist:
	.zero		104
.L_1:


//--------------------- .nv.constant0._Z17kernel_operationsPcii --------------------------
	.section	.nv.constant0._Z17kernel_operationsPcii,"a",@progbits
	.sectionflags	@""
	.align	4
.nv.constant0._Z17kernel_operationsPcii:
	.zero		912


//--------------------- SYMBOLS --------------------------

	.type		.nv.reservedSmem.offset0,@object
	.size		.nv.reservedSmem.offset0,0x4
